	.headerflags	@"EF_CUDA_TEXMODE_UNIFIED EF_CUDA_64BIT_ADDRESS EF_CUDA_ACCELERATORS EF_CUDA_SM90 EF_CUDA_VIRTUAL_SM(EF_CUDA_SM90)"
	.elftype	@"ET_EXEC"


//--------------------- .nv.info                  --------------------------
	.section	.nv.info,"",@"SHT_CUDA_INFO"
	.align	4


	//----- nvinfo : EIATTR_REGCOUNT
	.align		4
        /*0000*/ 	.byte	0x04, 0x2f
        /*0002*/ 	.short	(.L_1 - .L_0)
	.align		4
.L_0:
        /*0004*/ 	.word	index@(triton_poi_fused__softmax_9)
        /*0008*/ 	.word	0x0000000e


	//----- nvinfo : EIATTR_MIN_STACK_SIZE
	.align		4
.L_1:
        /*000c*/ 	.byte	0x04, 0x12
        /*000e*/ 	.short	(.L_3 - .L_2)
	.align		4
.L_2:
        /*0010*/ 	.word	index@(triton_poi_fused__softmax_9)
        /*0014*/ 	.word	0x00000000


	//----- nvinfo : EIATTR_FRAME_SIZE
	.align		4
.L_3:
        /*0018*/ 	.byte	0x04, 0x11
        /*001a*/ 	.short	(.L_5 - .L_4)
	.align		4
.L_4:
        /*001c*/ 	.word	index@(triton_poi_fused__softmax_9)
        /*0020*/ 	.word	0x00000000


	//----- nvinfo : EIATTR_MIN_STACK_SIZE
	.align		4
.L_5:
        /*0024*/ 	.byte	0x04, 0x12
        /*0026*/ 	.short	(.L_7 - .L_6)
	.align		4
.L_6:
        /*0028*/ 	.word	index@(triton_poi_fused__softmax_9)
        /*002c*/ 	.word	0x00000000
.L_7:


//--------------------- .nv.info.triton_poi_fused__softmax_9 --------------------------
	.section	.nv.info.triton_poi_fused__softmax_9,"",@"SHT_CUDA_INFO"
	.sectionflags	@""
	.align	4


	//----- nvinfo : EIATTR_CUDA_API_VERSION
	.align		4
        /*0000*/ 	.byte	0x04, 0x37
        /*0002*/ 	.short	(.L_9 - .L_8)
.L_8:
        /*0004*/ 	.word	0x0000007c


	//----- nvinfo : EIATTR_KPARAM_INFO
	.align		4
.L_9:
        /*0008*/ 	.byte	0x04, 0x17
        /*000a*/ 	.short	(.L_11 - .L_10)
.L_10:
        /*000c*/ 	.word	0x00000000
        /*0010*/ 	.short	0x0004
        /*0012*/ 	.short	0x0020
        /*0014*/ 	.byte	0x00, 0xf0, 0x11, 0x00


	//----- nvinfo : EIATTR_KPARAM_INFO
	.align		4
.L_11:
        /*0018*/ 	.byte	0x04, 0x17
        /*001a*/ 	.short	(.L_13 - .L_12)
.L_12:
        /*001c*/ 	.word	0x00000000
        /*0020*/ 	.short	0x0003
        /*0022*/ 	.short	0x0018
        /*0024*/ 	.byte	0x00, 0xf4, 0x21, 0x00


	//----- nvinfo : EIATTR_KPARAM_INFO
	.align		4
.L_13:
        /*0028*/ 	.byte	0x04, 0x17
        /*002a*/ 	.short	(.L_15 - .L_14)
.L_14:
        /*002c*/ 	.word	0x00000000
        /*0030*/ 	.short	0x0002
        /*0032*/ 	.short	0x0010
        /*0034*/ 	.byte	0x00, 0xf4, 0x21, 0x00


	//----- nvinfo : EIATTR_KPARAM_INFO
	.align		4
.L_15:
        /*0038*/ 	.byte	0x04, 0x17
        /*003a*/ 	.short	(.L_17 - .L_16)
.L_16:
        /*003c*/ 	.word	0x00000000
        /*0040*/ 	.short	0x0001
        /*0042*/ 	.short	0x0008
        /*0044*/ 	.byte	0x00, 0xf4, 0x21, 0x00


	//----- nvinfo : EIATTR_KPARAM_INFO
	.align		4
.L_17:
        /*0048*/ 	.byte	0x04, 0x17
        /*004a*/ 	.short	(.L_19 - .L_18)
.L_18:
        /*004c*/ 	.word	0x00000000
        /*0050*/ 	.short	0x0000
        /*0052*/ 	.short	0x0000
        /*0054*/ 	.byte	0x00, 0xf4, 0x21, 0x00


	//----- nvinfo : EIATTR_SPARSE_MMA_MASK
	.align		4
.L_19:
        /*0058*/ 	.byte	0x03, 0x50
        /*005a*/ 	.short	0x0000


	//----- nvinfo : EIATTR_MAXREG_COUNT
	.align		4
        /*005c*/ 	.byte	0x03, 0x1b
        /*005e*/ 	.short	0x00ff


	//----- nvinfo : EIATTR_EXIT_INSTR_OFFSETS
	.align		4
        /*0060*/ 	.byte	0x04, 0x1c
        /*0062*/ 	.short	(.L_21 - .L_20)


	//   ....[0]....
.L_20:
        /*0064*/ 	.word	0x00000310


	//----- nvinfo : EIATTR_REQNTID
	.align		4
.L_21:
        /*0068*/ 	.byte	0x04, 0x10
        /*006a*/ 	.short	(.L_23 - .L_22)
.L_22:
        /*006c*/ 	.word	0x00000080
        /*0070*/ 	.word	0x00000001
        /*0074*/ 	.word	0x00000001


	//----- nvinfo : EIATTR_CBANK_PARAM_SIZE
	.align		4
.L_23:
        /*0078*/ 	.byte	0x03, 0x19
        /*007a*/ 	.short	0x0024


	//----- nvinfo : EIATTR_PARAM_CBANK
	.align		4
        /*007c*/ 	.byte	0x04, 0x0a
        /*007e*/ 	.short	(.L_25 - .L_24)
	.align		4
.L_24:
        /*0080*/ 	.word	index@(.nv.constant0.triton_poi_fused__softmax_9)
        /*0084*/ 	.short	0x0210
        /*0086*/ 	.short	0x0024


	//----- nvinfo : EIATTR_SW_WAR
	.align		4
.L_25:
        /*0088*/ 	.byte	0x04, 0x36
        /*008a*/ 	.short	(.L_27 - .L_26)
.L_26:
        /*008c*/ 	.word	0x00000008
.L_27:


//--------------------- .nv.callgraph             --------------------------
	.section	.nv.callgraph,"",@"SHT_CUDA_CALLGRAPH"
	.align	4
	.sectionentsize	8
	.align		4
        /*0000*/ 	.word	0x00000000
	.align		4
        /*0004*/ 	.word	0xffffffff
	.align		4
        /*0008*/ 	.word	0x00000000
	.align		4
        /*000c*/ 	.word	0xfffffffe
	.align		4
        /*0010*/ 	.word	0x00000000
	.align		4
        /*0014*/ 	.word	0xfffffffd
	.align		4
        /*0018*/ 	.word	0x00000000
	.align		4
        /*001c*/ 	.word	0xfffffffc


//--------------------- .text.triton_poi_fused__softmax_9 --------------------------
	.section	.text.triton_poi_fused__softmax_9,"ax",@progbits
	.align	128
        .global         triton_poi_fused__softmax_9
        .type           triton_poi_fused__softmax_9,@function
        .size           triton_poi_fused__softmax_9,(.L_x_1 - triton_poi_fused__softmax_9)
        .other          triton_poi_fused__softmax_9,@"STO_CUDA_ENTRY STV_DEFAULT"
triton_poi_fused__softmax_9:
.text.triton_poi_fused__softmax_9:
[----:B------:R-:W-:Y:S01]  /*0000*/  LDC R1, c[0x0][0x28] ;  /* 0x00000a00ff017b82 */ /* 0x000fe20000000800 */
[----:B------:R-:W1:Y:S07]  /*0010*/  S2R R0, SR_TID.X ;  /* 0x0000000000007919 */ /* 0x000e6e0000002100 */
[----:B------:R-:W2:Y:S01]  /*0020*/  LDC.64 R6, c[0x0][0x220] ;  /* 0x00008800ff067b82 */ /* 0x000ea20000000a00 */
[----:B------:R-:W-:Y:S01]  /*0030*/  ULDC.64 UR4, c[0x0][0x208] ;  /* 0x0000820000047ab9 */ /* 0x000fe20000000a00 */
[----:B------:R-:W3:Y:S06]  /*0040*/  S2R R9, SR_CTAID.X ;  /* 0x0000000000097919 */ /* 0x000eec0000002500 */
[----:B------:R-:W4:Y:S01]  /*0050*/  LDC.64 R4, c[0x0][0x218] ;  /* 0x00008600ff047b82 */ /* 0x000f220000000a00 */
[----:B-1----:R-:W-:-:S02]  /*0060*/  LOP3.LUT R0, R0, 0x7f, RZ, 0xc0, !PT ;  /* 0x0000007f00007812 */ /* 0x002fc400078ec0ff */
[----:B---3--:R-:W-:Y:S02]  /*0070*/  SHF.R.S32.HI R2, RZ, 0x18, R9 ;  /* 0x00000018ff027819 */ /* 0x008fe40000011409 */
[----:B------:R-:W-:Y:S02]  /*0080*/  LEA R9, R9, R0, 0x7 ;  /* 0x0000000009097211 */ /* 0x000fe400078e38ff */
[----:B------:R-:W-:-:S04]  /*0090*/  SGXT R0, R2, 0x1 ;  /* 0x000000010200781a */ /* 0x000fc80000000200 */
[CC--:B------:R-:W-:Y:S02]  /*00a0*/  LEA.HI R2, R0.reuse, R9.reuse, RZ, 0x4 ;  /* 0x0000000900027211 */ /* 0x0c0fe400078f20ff */
[----:B------:R-:W-:Y:S02]  /*00b0*/  LEA.HI R0, R0, R9, RZ, 0xc ;  /* 0x0000000900007211 */ /* 0x000fe400078f60ff */
[----:B------:R-:W-:Y:S02]  /*00c0*/  LOP3.LUT R2, R2, 0xfffffff0, RZ, 0xc0, !PT ;  /* 0xfffffff002027812 */ /* 0x000fe400078ec0ff */
[----:B------:R-:W-:Y:S02]  /*00d0*/  SHF.R.S32.HI R3, RZ, 0xc, R0 ;  /* 0x0000000cff037819 */ /* 0x000fe40000011400 */
[----:B------:R-:W-:-:S04]  /*00e0*/  IADD3 R2, R9, -R2, RZ ;  /* 0x8000000209027210 */ /* 0x000fc80007ffe0ff */
[----:B------:R-:W-:Y:S02]  /*00f0*/  LEA R11, R3, R2, 0x4 ;  /* 0x00000002030b7211 */ /* 0x000fe400078e20ff */
[----:B------:R-:W1:Y:S03]  /*0100*/  LDC.64 R2, c[0x0][0x210] ;  /* 0x00008400ff027b82 */ /* 0x000e660000000a00 */
[----:B--2---:R-:W-:-:S05]  /*0110*/  IMAD.WIDE R6, R11, 0x4, R6 ;  /* 0x000000040b067825 */ /* 0x004fca00078e0206 */
[----:B------:R-:W2:Y:S01]  /*0120*/  LDG.E.EL R10, desc[UR4][R6.64] ;  /* 0x00000004060a7981 */ /* 0x000ea2000c2e1900 */
[----:B----4-:R-:W-:-:S06]  /*0130*/  IMAD.WIDE R4, R11, 0x4, R4 ;  /* 0x000000040b047825 */ /* 0x010fcc00078e0204 */
[----:B------:R-:W3:Y:S01]  /*0140*/  LDG.E.EL R5, desc[UR4][R4.64] ;  /* 0x0000000404057981 */ /* 0x000ee2000c2e1900 */
[----:B-1----:R-:W-:Y:S02]  /*0150*/  IMAD.WIDE R2, R9, 0x4, R2 ;  /* 0x0000000409027825 */ /* 0x002fe400078e0202 */
[----:B------:R-:W1:Y:S03]  /*0160*/  LDC.64 R8, c[0x0][0x228] ;  /* 0x00008a00ff087b82 */ /* 0x000e660000000a00 */
[----:B------:R-:W3:Y:S01]  /*0170*/  LDG.E R0, desc[UR4][R2.64] ;  /* 0x0000000402007981 */ /* 0x000ee2000c1e1900 */
[----:B-1----:R-:W-:-:S06]  /*0180*/  IMAD.WIDE R8, R11, 0x4, R8 ;  /* 0x000000040b087825 */ /* 0x002fcc00078e0208 */
[----:B------:R-:W4:Y:S01]  /*0190*/  LDG.E.EL R8, desc[UR4][R8.64] ;  /* 0x0000000408087981 */ /* 0x000f22000c2e1900 */
[C---:B--2---:R-:W-:Y:S02]  /*01a0*/  FSETP.GT.AND P0, PT, |R10|.reuse, 8.50705917302346158658e+37, PT ;  /* 0x7e8000000a00780b */ /* 0x044fe40003f04200 */
[----:B------:R-:W-:-:S11]  /*01b0*/  FSETP.GEU.AND P1, PT, |R10|, 1.175494350822287508e-38, PT ;  /* 0x008000000a00780b */ /* 0x000fd60003f2e200 */
[----:B------:R-:W-:-:S04]  /*01c0*/  @P0 FMUL R10, R10, 0.25 ;  /* 0x3e8000000a0a0820 */ /* 0x000fc80000400000 */
[----:B------:R-:W-:-:S04]  /*01d0*/  @!P1 FMUL R10, R10, 16777216 ;  /* 0x4b8000000a0a9820 */ /* 0x000fc80000400000 */
[----:B------:R-:W1:Y:S01]  /*01e0*/  MUFU.RCP R7, R10 ;  /* 0x0000000a00077308 */ /* 0x000e620000001000 */
[----:B---3--:R-:W-:-:S04]  /*01f0*/  FADD R0, R0, -R5 ;  /* 0x8000000500007221 */ /* 0x008fc80000000000 */
[----:B------:R-:W-:-:S04]  /*0200*/  @P0 FMUL R0, R0, 0.25 ;  /* 0x3e80000000000820 */ /* 0x000fc80000400000 */
[----:B------:R-:W-:-:S04]  /*0210*/  @!P1 FMUL R0, R0, 16777216 ;  /* 0x4b80000000009820 */ /* 0x000fc80000400000 */
[----:B-1----:R-:W-:-:S04]  /*0220*/  FMUL R7, R7, R0 ;  /* 0x0000000007077220 */ /* 0x002fc80000400000 */
[----:B------:R-:W-:-:S05]  /*0230*/  FMUL R7, R7, 1.4426950216293334961 ;  /* 0x3fb8aa3b07077820 */ /* 0x000fca0000400000 */
[----:B------:R-:W-:Y:S02]  /*0240*/  FSETP.GEU.AND P1, PT, R7, -126, PT ;  /* 0xc2fc00000700780b */ /* 0x000fe40003f2e000 */
[C---:B----4-:R-:W-:Y:S02]  /*0250*/  FSETP.GT.AND P0, PT, |R8|.reuse, 8.50705917302346158658e+37, PT ;  /* 0x7e8000000800780b */ /* 0x050fe40003f04200 */
[----:B------:R-:W-:-:S09]  /*0260*/  FSETP.GEU.AND P2, PT, |R8|, 1.175494350822287508e-38, PT ;  /* 0x008000000800780b */ /* 0x000fd20003f4e200 */
[----:B------:R-:W-:-:S04]  /*0270*/  @!P1 FMUL R7, R7, 0.5 ;  /* 0x3f00000007079820 */ /* 0x000fc80000400000 */
[----:B------:R-:W1:Y:S01]  /*0280*/  MUFU.EX2 R0, R7 ;  /* 0x0000000700007308 */ /* 0x000e620000000800 */
[----:B------:R-:W-:-:S04]  /*0290*/  @P0 FMUL R8, R8, 0.25 ;  /* 0x3e80000008080820 */ /* 0x000fc80000400000 */
[----:B------:R-:W-:-:S04]  /*02a0*/  @!P2 FMUL R8, R8, 16777216 ;  /* 0x4b8000000808a820 */ /* 0x000fc80000400000 */
[----:B------:R-:W2:Y:S01]  /*02b0*/  MUFU.RCP R5, R8 ;  /* 0x0000000800057308 */ /* 0x000ea20000001000 */
[----:B-1----:R-:W-:-:S04]  /*02c0*/  @!P1 FMUL R0, R0, R0 ;  /* 0x0000000000009220 */ /* 0x002fc80000400000 */
[----:B------:R-:W-:-:S04]  /*02d0*/  @P0 FMUL R0, R0, 0.25 ;  /* 0x3e80000000000820 */ /* 0x000fc80000400000 */
[----:B------:R-:W-:-:S04]  /*02e0*/  @!P2 FMUL R0, R0, 16777216 ;  /* 0x4b8000000000a820 */ /* 0x000fc80000400000 */
[----:B--2---:R-:W-:-:S05]  /*02f0*/  FMUL R5, R5, R0 ;  /* 0x0000000005057220 */ /* 0x004fca0000400000 */
[----:B------:R-:W-:Y:S01]  /*0300*/  STG.E desc[UR4][R2.64], R5 ;  /* 0x0000000502007986 */ /* 0x000fe2000c101904 */
[----:B------:R-:W-:Y:S05]  /*0310*/  EXIT ;  /* 0x000000000000794d */ /* 0x000fea0003800000 */
.L_x_0:
[----:B------:R-:W-:-:S00]  /*0320*/  BRA `(.L_x_0) ;  /* 0xfffffffc00fc7947 */ /* 0x000fc0000383ffff */
[----:B------:R-:W-:-:S00]  /*0330*/  NOP ;  /* 0x0000000000007918 */ /* 0x000fc00000000000 */
        /* <DEDUP_REMOVED lines=12> */
.L_x_1:


//--------------------- .nv.constant0.triton_poi_fused__softmax_9 --------------------------
	.section	.nv.constant0.triton_poi_fused__softmax_9,"a",@progbits
	.sectionflags	@""
	.align	4
.nv.constant0.triton_poi_fused__softmax_9:
	.zero		564
